//
// Generated by NVIDIA NVVM Compiler
//
// Compiler Build ID: CL-36424714
// Cuda compilation tools, release 13.0, V13.0.88
// Based on NVVM 20.0.0
//

.version 9.0
.target sm_100
.address_size 64

	// .globl	matmul_bf16

.visible .entry matmul_bf16(
	.param .u64 .ptr .align 1 matmul_bf16_param_0,
	.param .u64 .ptr .align 1 matmul_bf16_param_1,
	.param .u64 .ptr .align 1 matmul_bf16_param_2,
	.param .u64 .ptr .align 1 matmul_bf16_param_3,
	.param .u32 matmul_bf16_param_4,
	.param .u32 matmul_bf16_param_5,
	.param .u32 matmul_bf16_param_6
)
{
	.reg .pred 	%p<9>;
	.reg .b16 	%rs<9>;
	.reg .b32 	%r<105>;
	.reg .b32 	%f<133>;
	.reg .b64 	%rd<53>;

	ld.param.u64 	%rd1, [matmul_bf16_param_0];
	ld.param.u64 	%rd2, [matmul_bf16_param_1];
	ld.param.u64 	%rd4, [matmul_bf16_param_3];
	ld.param.u32 	%r29, [matmul_bf16_param_4];
	ld.param.u32 	%r27, [matmul_bf16_param_5];
	ld.param.u32 	%r28, [matmul_bf16_param_6];
	mov.u32 	%r30, %tid.y;
	mov.u32 	%r31, %ntid.y;
	mov.u32 	%r32, %ctaid.y;
	mad.lo.s32 	%r33, %r31, %r32, %r30;
	shl.b32 	%r1, %r33, 4;
	mov.u32 	%r2, %tid.x;
	mov.u32 	%r34, %ntid.x;
	mov.u32 	%r35, %ctaid.x;
	mad.lo.s32 	%r36, %r34, %r35, %r2;
	shr.u32 	%r37, %r36, 1;
	and.b32  	%r3, %r37, 2147483632;
	setp.ge.s32 	%p1, %r1, %r29;
	setp.ge.s32 	%p2, %r3, %r27;
	or.pred  	%p3, %p1, %p2;
	@%p3 bra 	$L__BB0_9;
	setp.lt.s32 	%p4, %r28, 1;
	mov.f32 	%f125, 0f00000000;
	mov.f32 	%f126, %f125;
	mov.f32 	%f127, %f125;
	mov.f32 	%f128, %f125;
	mov.f32 	%f129, %f125;
	mov.f32 	%f130, %f125;
	mov.f32 	%f131, %f125;
	mov.f32 	%f132, %f125;
	@%p4 bra 	$L__BB0_8;
	mul.lo.s32 	%r4, %r28, %r1;
	mul.lo.s32 	%r5, %r28, %r3;
	add.s32 	%r39, %r28, -1;
	shr.u32 	%r40, %r39, 4;
	add.s32 	%r6, %r40, 1;
	and.b32  	%r7, %r6, 3;
	setp.lt.u32 	%p5, %r28, 49;
	mov.b32 	%r101, 0;
	mov.f32 	%f125, 0f00000000;
	@%p5 bra 	$L__BB0_5;
	and.b32  	%r42, %r6, 536870908;
	neg.s32 	%r97, %r42;
	mov.b32 	%r101, 0;
	mov.f32 	%f125, 0f00000000;
	mov.u32 	%r98, %r4;
	mov.u32 	%r99, %r5;
	mov.f32 	%f126, %f125;
	mov.f32 	%f127, %f125;
	mov.f32 	%f128, %f125;
	mov.f32 	%f129, %f125;
	mov.f32 	%f130, %f125;
	mov.f32 	%f131, %f125;
	mov.f32 	%f132, %f125;
$L__BB0_4:
	mul.wide.u32 	%rd5, %r98, 2;
	add.s64 	%rd6, %rd1, %rd5;
	wmma.load.a.sync.aligned.row.m16n16k16.bf16 	{%r43, %r44, %r45, %r46}, [%rd6], %r28;
	mul.wide.u32 	%rd7, %r99, 2;
	add.s64 	%rd8, %rd2, %rd7;
	wmma.load.b.sync.aligned.col.m16n16k16.bf16 	{%r47, %r48, %r49, %r50}, [%rd8], %r28;
	wmma.mma.sync.aligned.row.col.m16n16k16.f32.bf16.bf16.f32 {%f61, %f62, %f63, %f64, %f65, %f66, %f67, %f68}, {%r43, %r44, %r45, %r46}, {%r47, %r48, %r49, %r50}, {%f132, %f131, %f130, %f129, %f128, %f127, %f126, %f125};
	wmma.load.a.sync.aligned.row.m16n16k16.bf16 	{%r51, %r52, %r53, %r54}, [%rd6+32], %r28;
	wmma.load.b.sync.aligned.col.m16n16k16.bf16 	{%r55, %r56, %r57, %r58}, [%rd8+32], %r28;
	wmma.mma.sync.aligned.row.col.m16n16k16.f32.bf16.bf16.f32 {%f69, %f70, %f71, %f72, %f73, %f74, %f75, %f76}, {%r51, %r52, %r53, %r54}, {%r55, %r56, %r57, %r58}, {%f61, %f62, %f63, %f64, %f65, %f66, %f67, %f68};
	wmma.load.a.sync.aligned.row.m16n16k16.bf16 	{%r59, %r60, %r61, %r62}, [%rd6+64], %r28;
	wmma.load.b.sync.aligned.col.m16n16k16.bf16 	{%r63, %r64, %r65, %r66}, [%rd8+64], %r28;
	wmma.mma.sync.aligned.row.col.m16n16k16.f32.bf16.bf16.f32 {%f77, %f78, %f79, %f80, %f81, %f82, %f83, %f84}, {%r59, %r60, %r61, %r62}, {%r63, %r64, %r65, %r66}, {%f69, %f70, %f71, %f72, %f73, %f74, %f75, %f76};
	wmma.load.a.sync.aligned.row.m16n16k16.bf16 	{%r67, %r68, %r69, %r70}, [%rd6+96], %r28;
	wmma.load.b.sync.aligned.col.m16n16k16.bf16 	{%r71, %r72, %r73, %r74}, [%rd8+96], %r28;
	wmma.mma.sync.aligned.row.col.m16n16k16.f32.bf16.bf16.f32 {%f132, %f131, %f130, %f129, %f128, %f127, %f126, %f125}, {%r67, %r68, %r69, %r70}, {%r71, %r72, %r73, %r74}, {%f77, %f78, %f79, %f80, %f81, %f82, %f83, %f84};
	add.s32 	%r101, %r101, 64;
	add.s32 	%r99, %r99, 64;
	add.s32 	%r98, %r98, 64;
	add.s32 	%r97, %r97, 4;
	setp.ne.s32 	%p6, %r97, 0;
	@%p6 bra 	$L__BB0_4;
$L__BB0_5:
	setp.eq.s32 	%p7, %r7, 0;
	@%p7 bra 	$L__BB0_8;
	add.s32 	%r104, %r101, %r5;
	add.s32 	%r103, %r101, %r4;
	neg.s32 	%r102, %r7;
$L__BB0_7:
	.pragma "nounroll";
	mul.wide.u32 	%rd9, %r103, 2;
	add.s64 	%rd10, %rd1, %rd9;
	wmma.load.a.sync.aligned.row.m16n16k16.bf16 	{%r75, %r76, %r77, %r78}, [%rd10], %r28;
	mul.wide.u32 	%rd11, %r104, 2;
	add.s64 	%rd12, %rd2, %rd11;
	wmma.load.b.sync.aligned.col.m16n16k16.bf16 	{%r79, %r80, %r81, %r82}, [%rd12], %r28;
	wmma.mma.sync.aligned.row.col.m16n16k16.f32.bf16.bf16.f32 {%f132, %f131, %f130, %f129, %f128, %f127, %f126, %f125}, {%r75, %r76, %r77, %r78}, {%r79, %r80, %r81, %r82}, {%f132, %f131, %f130, %f129, %f128, %f127, %f126, %f125};
	add.s32 	%r104, %r104, 16;
	add.s32 	%r103, %r103, 16;
	add.s32 	%r102, %r102, 1;
	setp.ne.s32 	%p8, %r102, 0;
	@%p8 bra 	$L__BB0_7;
$L__BB0_8:
	ld.param.u64 	%rd52, [matmul_bf16_param_2];
	cvta.to.global.u64 	%rd13, %rd4;
	cvta.to.global.u64 	%rd14, %rd52;
	mul.lo.s32 	%r83, %r27, %r1;
	cvt.u64.u32 	%rd15, %r83;
	cvt.u64.u32 	%rd16, %r3;
	add.s64 	%rd17, %rd15, %rd16;
	shl.b64 	%rd18, %rd17, 2;
	add.s64 	%rd19, %rd14, %rd18;
	wmma.store.d.sync.aligned.row.m16n16k16.global.f32 	[%rd19], {%f132, %f131, %f130, %f129, %f128, %f127, %f126, %f125}, %r27;
	shr.u32 	%r84, %r2, 1;
	and.b32  	%r85, %r84, 504;
	add.s32 	%r86, %r85, %r1;
	and.b32  	%r87, %r2, 15;
	add.s32 	%r88, %r3, %r87;
	mad.lo.s32 	%r89, %r86, %r27, %r88;
	mul.wide.u32 	%rd20, %r89, 4;
	add.s64 	%rd21, %rd14, %rd20;
	ld.global.f32 	%f85, [%rd21];
	// begin inline asm
	{  cvt.rn.bf16.f32 %rs1, %f85;}

	// end inline asm
	mul.wide.u32 	%rd22, %r89, 2;
	add.s64 	%rd23, %rd13, %rd22;
	st.global.u16 	[%rd23], %rs1;
	add.s32 	%r90, %r89, %r27;
	mul.wide.u32 	%rd24, %r90, 4;
	add.s64 	%rd25, %rd14, %rd24;
	ld.global.f32 	%f86, [%rd25];
	// begin inline asm
	{  cvt.rn.bf16.f32 %rs2, %f86;}

	// end inline asm
	mul.wide.u32 	%rd26, %r90, 2;
	add.s64 	%rd27, %rd13, %rd26;
	st.global.u16 	[%rd27], %rs2;
	add.s32 	%r91, %r90, %r27;
	mul.wide.u32 	%rd28, %r91, 4;
	add.s64 	%rd29, %rd14, %rd28;
	ld.global.f32 	%f87, [%rd29];
	// begin inline asm
	{  cvt.rn.bf16.f32 %rs3, %f87;}

	// end inline asm
	mul.wide.u32 	%rd30, %r91, 2;
	add.s64 	%rd31, %rd13, %rd30;
	st.global.u16 	[%rd31], %rs3;
	add.s32 	%r92, %r91, %r27;
	mul.wide.u32 	%rd32, %r92, 4;
	add.s64 	%rd33, %rd14, %rd32;
	ld.global.f32 	%f88, [%rd33];
	// begin inline asm
	{  cvt.rn.bf16.f32 %rs4, %f88;}

	// end inline asm
	mul.wide.u32 	%rd34, %r92, 2;
	add.s64 	%rd35, %rd13, %rd34;
	st.global.u16 	[%rd35], %rs4;
	add.s32 	%r93, %r92, %r27;
	mul.wide.u32 	%rd36, %r93, 4;
	add.s64 	%rd37, %rd14, %rd36;
	ld.global.f32 	%f89, [%rd37];
	// begin inline asm
	{  cvt.rn.bf16.f32 %rs5, %f89;}

	// end inline asm
	mul.wide.u32 	%rd38, %r93, 2;
	add.s64 	%rd39, %rd13, %rd38;
	st.global.u16 	[%rd39], %rs5;
	add.s32 	%r94, %r93, %r27;
	mul.wide.u32 	%rd40, %r94, 4;
	add.s64 	%rd41, %rd14, %rd40;
	ld.global.f32 	%f90, [%rd41];
	// begin inline asm
	{  cvt.rn.bf16.f32 %rs6, %f90;}

	// end inline asm
	mul.wide.u32 	%rd42, %r94, 2;
	add.s64 	%rd43, %rd13, %rd42;
	st.global.u16 	[%rd43], %rs6;
	add.s32 	%r95, %r94, %r27;
	mul.wide.u32 	%rd44, %r95, 4;
	add.s64 	%rd45, %rd14, %rd44;
	ld.global.f32 	%f91, [%rd45];
	// begin inline asm
	{  cvt.rn.bf16.f32 %rs7, %f91;}

	// end inline asm
	mul.wide.u32 	%rd46, %r95, 2;
	add.s64 	%rd47, %rd13, %rd46;
	st.global.u16 	[%rd47], %rs7;
	add.s32 	%r96, %r95, %r27;
	mul.wide.u32 	%rd48, %r96, 4;
	add.s64 	%rd49, %rd14, %rd48;
	ld.global.f32 	%f92, [%rd49];
	// begin inline asm
	{  cvt.rn.bf16.f32 %rs8, %f92;}

	// end inline asm
	mul.wide.u32 	%rd50, %r96, 2;
	add.s64 	%rd51, %rd13, %rd50;
	st.global.u16 	[%rd51], %rs8;
$L__BB0_9:
	ret;

}


// ===== COMPILED SASS (sm_100) =====

	.target	sm_100

	.elftype	@"ET_EXEC"


//--------------------- .note.nv.tkinfo           --------------------------
	.section	.note.nv.tkinfo,"",@"SHT_NOTE"
	.sectionflags	@"SHF_NOTE_NV_TKINFO"
	.tkinfo
        /*0018*/ 	.word	0x00000002
        /*0030*/ 	.string	""
        /*0030*/ 	.string	"ptxas"
        /*0030*/ 	.string	"Cuda compilation tools, release 13.0, V13.0.88"
        /*0030*/ 	.string	"Build cuda_13.0.r13.0/compiler.36424714_0"
        /*0030*/ 	.string	"-arch sm_100 -m 64 "



//--------------------- .note.nv.cuinfo           --------------------------
	.section	.note.nv.cuinfo,"",@"SHT_NOTE"
	.sectionflags	@"SHF_NOTE_NV_CUINFO"
        /*0018*/ 	.short	0x0002
        /*001a*/ 	.short	0x0064
        /*001c*/ 	.short	0x0082
	.zero		2


//--------------------- .nv.info                  --------------------------
	.section	.nv.info,"",@"SHT_CUDA_INFO"
	.align	4


	//----- nvinfo : EIATTR_REGCOUNT
	.align		4
        /*0000*/ 	.byte	0x04, 0x2f
        /*0002*/ 	.short	(.L_1 - .L_0)
	.align		4
.L_0:
        /*0004*/ 	.word	index@(matmul_bf16)
        /*0008*/ 	.word	0x0000002a


	//----- nvinfo : EIATTR_FRAME_SIZE
	.align		4
.L_1:
        /*000c*/ 	.byte	0x04, 0x11
        /*000e*/ 	.short	(.L_3 - .L_2)
	.align		4
.L_2:
        /*0010*/ 	.word	index@(matmul_bf16)
        /*0014*/ 	.word	0x00000000


	//----- nvinfo : EIATTR_MIN_STACK_SIZE
	.align		4
.L_3:
        /*0018*/ 	.byte	0x04, 0x12
        /*001a*/ 	.short	(.L_5 - .L_4)
	.align		4
.L_4:
        /*001c*/ 	.word	index@(matmul_bf16)
        /*0020*/ 	.word	0x00000000
.L_5:


//--------------------- .nv.compat                --------------------------
	.section	.nv.compat,"",@"SHT_CUDA_COMPAT_INFO"
	.align	4
        /*0000*/ 	.byte	0x02, 0x09, 0x00, 0x00, 0x02, 0x02, 0x01, 0x00, 0x02, 0x05, 0x05, 0x00, 0x03, 0x07, 0x01, 0x01
        /*0010*/ 	.byte	0x02, 0x03, 0x00, 0x00, 0x02, 0x06, 0x01, 0x00, 0x04, 0x0b, 0x08, 0x00, 0x09, 0x00, 0x00, 0x00
        /*0020*/ 	.byte	0x00, 0x00, 0x00, 0x00


//--------------------- .nv.info.matmul_bf16      --------------------------
	.section	.nv.info.matmul_bf16,"",@"SHT_CUDA_INFO"
	.sectionflags	@""
	.align	4


	//----- nvinfo : EIATTR_CUDA_API_VERSION
	.align		4
        /*0000*/ 	.byte	0x04, 0x37
        /*0002*/ 	.short	(.L_7 - .L_6)
.L_6:
        /*0004*/ 	.word	0x00000082


	//----- nvinfo : EIATTR_KPARAM_INFO
	.align		4
.L_7:
        /*0008*/ 	.byte	0x04, 0x17
        /*000a*/ 	.short	(.L_9 - .L_8)
.L_8:
        /*000c*/ 	.word	0x00000000
        /*0010*/ 	.short	0x0006
        /*0012*/ 	.short	0x0028
        /*0014*/ 	.byte	0x00, 0xf0, 0x11, 0x00


	//----- nvinfo : EIATTR_KPARAM_INFO
	.align		4
.L_9:
        /*0018*/ 	.byte	0x04, 0x17
        /*001a*/ 	.short	(.L_11 - .L_10)
.L_10:
        /*001c*/ 	.word	0x00000000
        /*0020*/ 	.short	0x0005
        /*0022*/ 	.short	0x0024
        /*0024*/ 	.byte	0x00, 0xf0, 0x11, 0x00


	//----- nvinfo : EIATTR_KPARAM_INFO
	.align		4
.L_11:
        /*0028*/ 	.byte	0x04, 0x17
        /*002a*/ 	.short	(.L_13 - .L_12)
.L_12:
        /*002c*/ 	.word	0x00000000
        /*0030*/ 	.short	0x0004
        /*0032*/ 	.short	0x0020
        /*0034*/ 	.byte	0x00, 0xf0, 0x11, 0x00


	//----- nvinfo : EIATTR_KPARAM_INFO
	.align		4
.L_13:
        /*0038*/ 	.byte	0x04, 0x17
        /*003a*/ 	.short	(.L_15 - .L_14)
.L_14:
        /*003c*/ 	.word	0x00000000
        /*0040*/ 	.short	0x0003
        /*0042*/ 	.short	0x0018
        /*0044*/ 	.byte	0x00, 0xf5, 0x21, 0x00


	//----- nvinfo : EIATTR_KPARAM_INFO
	.align		4
.L_15:
        /*0048*/ 	.byte	0x04, 0x17
        /*004a*/ 	.short	(.L_17 - .L_16)
.L_16:
        /*004c*/ 	.word	0x00000000
        /*0050*/ 	.short	0x0002
        /*0052*/ 	.short	0x0010
        /*0054*/ 	.byte	0x00, 0xf5, 0x21, 0x00


	//----- nvinfo : EIATTR_KPARAM_INFO
	.align		4
.L_17:
        /*0058*/ 	.byte	0x04, 0x17
        /*005a*/ 	.short	(.L_19 - .L_18)
.L_18:
        /*005c*/ 	.word	0x00000000
        /*0060*/ 	.short	0x0001
        /*0062*/ 	.short	0x0008
        /*0064*/ 	.byte	0x00, 0xf5, 0x21, 0x00


	//----- nvinfo : EIATTR_KPARAM_INFO
	.align		4
.L_19:
        /*0068*/ 	.byte	0x04, 0x17
        /*006a*/ 	.short	(.L_21 - .L_20)
.L_20:
        /*006c*/ 	.word	0x00000000
        /*0070*/ 	.short	0x0000
        /*0072*/ 	.short	0x0000
        /*0074*/ 	.byte	0x00, 0xf5, 0x21, 0x00


	//----- nvinfo : EIATTR_SPARSE_MMA_MASK
	.align		4
.L_21:
        /*0078*/ 	.byte	0x03, 0x50
        /*007a*/ 	.short	0x0000


	//----- nvinfo : EIATTR_WMMA_USED
	.align		4
        /*007c*/ 	.byte	0x01, 0x2b
	.zero		2


	//----- nvinfo : EIATTR_MAXREG_COUNT
	.align		4
        /*0080*/ 	.byte	0x03, 0x1b
        /*0082*/ 	.short	0x00ff


	//----- nvinfo : EIATTR_MERCURY_ISA_VERSION
	.align		4
        /*0084*/ 	.byte	0x03, 0x5f
        /*0086*/ 	.short	0x0101


	//----- nvinfo : EIATTR_VRC_CTA_INIT_COUNT
	.align		4
        /*0088*/ 	.byte	0x02, 0x4a
	.zero		1
	.zero		1


	//----- nvinfo : EIATTR_EXIT_INSTR_OFFSETS
	.align		4
        /*008c*/ 	.byte	0x04, 0x1c
        /*008e*/ 	.short	(.L_23 - .L_22)


	//   ....[0]....
.L_22:
        /*0090*/ 	.word	0x000000f0


	//   ....[1]....
        /*0094*/ 	.word	0x00000e70


	//----- nvinfo : EIATTR_CBANK_PARAM_SIZE
	.align		4
.L_23:
        /*0098*/ 	.byte	0x03, 0x19
        /*009a*/ 	.short	0x002c


	//----- nvinfo : EIATTR_PARAM_CBANK
	.align		4
        /*009c*/ 	.byte	0x04, 0x0a
        /*009e*/ 	.short	(.L_25 - .L_24)
	.align		4
.L_24:
        /*00a0*/ 	.word	index@(.nv.constant0.matmul_bf16)
        /*00a4*/ 	.short	0x0380
        /*00a6*/ 	.short	0x002c


	//----- nvinfo : EIATTR_SW_WAR
	.align		4
.L_25:
        /*00a8*/ 	.byte	0x04, 0x36
        /*00aa*/ 	.short	(.L_27 - .L_26)
.L_26:
        /*00ac*/ 	.word	0x00000008
.L_27:


//--------------------- .nv.callgraph             --------------------------
	.section	.nv.callgraph,"",@"SHT_CUDA_CALLGRAPH"
	.align	4
	.sectionentsize	8
	.align		4
        /*0000*/ 	.word	0x00000000
	.align		4
        /*0004*/ 	.word	0xffffffff
	.align		4
        /*0008*/ 	.word	0x00000000
	.align		4
        /*000c*/ 	.word	0xfffffffe
	.align		4
        /*0010*/ 	.word	0x00000000
	.align		4
        /*0014*/ 	.word	0xfffffffd
	.align		4
        /*0018*/ 	.word	0x00000000
	.align		4
        /*001c*/ 	.word	0xfffffffc


//--------------------- .text.matmul_bf16         --------------------------
	.section	.text.matmul_bf16,"ax",@progbits
	.align	128
        .global         matmul_bf16
        .type           matmul_bf16,@function
        .size           matmul_bf16,(.L_x_5 - matmul_bf16)
        .other          matmul_bf16,@"STO_CUDA_ENTRY STV_DEFAULT"
matmul_bf16:
.text.matmul_bf16:
[----:B------:R-:W-:Y:S01]  /*0000*/  LDC R1, c[0x0][0x37c] ;  /* 0x0000df00ff017b82 */ /* 0x000fe20000000800 */
[----:B------:R-:W0:Y:S01]  /*0010*/  S2R R0, SR_TID.X ;  /* 0x0000000000007919 */ /* 0x000e220000002100 */
[----:B------:R-:W1:Y:S01]  /*0020*/  LDCU UR4, c[0x0][0x364] ;  /* 0x00006c80ff0477ac */ /* 0x000e620008000800 */
[----:B------:R-:W0:Y:S01]  /*0030*/  S2R R3, SR_CTAID.X ;  /* 0x0000000000037919 */ /* 0x000e220000002500 */
[----:B------:R-:W0:Y:S01]  /*0040*/  LDCU UR5, c[0x0][0x360] ;  /* 0x00006c00ff0577ac */ /* 0x000e220008000800 */
[----:B------:R-:W1:Y:S01]  /*0050*/  S2R R33, SR_TID.Y ;  /* 0x0000000000217919 */ /* 0x000e620000002200 */
[----:B------:R-:W2:Y:S01]  /*0060*/  LDCU.64 UR6, c[0x0][0x3a0] ;  /* 0x00007400ff0677ac */ /* 0x000ea20008000a00 */
[----:B------:R-:W1:Y:S01]  /*0070*/  S2R R2, SR_CTAID.Y ;  /* 0x0000000000027919 */ /* 0x000e620000002600 */
[----:B0-----:R-:W-:-:S05]  /*0080*/  IMAD R0, R3, UR5, R0 ;  /* 0x0000000503007c24 */ /* 0x001fca000f8e0200 */
[----:B------:R-:W-:Y:S01]  /*0090*/  SHF.R.U32.HI R0, RZ, 0x1, R0 ;  /* 0x00000001ff007819 */ /* 0x000fe20000011600 */
[----:B-1----:R-:W-:-:S03]  /*00a0*/  IMAD R33, R2, UR4, R33 ;  /* 0x0000000402217c24 */ /* 0x002fc6000f8e0221 */
[----:B------:R-:W-:Y:S01]  /*00b0*/  LOP3.LUT R31, R0, 0x7ffffff0, RZ, 0xc0, !PT ;  /* 0x7ffffff0001f7812 */ /* 0x000fe200078ec0ff */
[----:B------:R-:W-:-:S03]  /*00c0*/  IMAD.SHL.U32 R33, R33, 0x10, RZ ;  /* 0x0000001021217824 */ /* 0x000fc600078e00ff */
[----:B--2---:R-:W-:-:S04]  /*00d0*/  ISETP.GE.AND P0, PT, R31, UR7, PT ;  /* 0x000000071f007c0c */ /* 0x004fc8000bf06270 */
[----:B------:R-:W-:-:S13]  /*00e0*/  ISETP.GE.OR P0, PT, R33, UR6, P0 ;  /* 0x0000000621007c0c */ /* 0x000fda0008706670 */
[----:B------:R-:W-:Y:S05]  /*00f0*/  @P0 EXIT ;  /* 0x000000000000094d */ /* 0x000fea0003800000 */
[----:B------:R-:W0:Y:S01]  /*0100*/  LDC R0, c[0x0][0x3a8] ;  /* 0x0000ea00ff007b82 */ /* 0x000e220000000800 */
[----:B------:R-:W1:Y:S01]  /*0110*/  LDCU.64 UR6, c[0x0][0x358] ;  /* 0x00006b00ff0677ac */ /* 0x000e620008000a00 */
[----:B------:R-:W-:Y:S02]  /*0120*/  CS2R R18, SRZ ;  /* 0x0000000000127805 */ /* 0x000fe4000001ff00 */
[----:B------:R-:W-:Y:S02]  /*0130*/  CS2R R16, SRZ ;  /* 0x0000000000107805 */ /* 0x000fe4000001ff00 */
[----:B------:R-:W-:Y:S02]  /*0140*/  CS2R R22, SRZ ;  /* 0x0000000000167805 */ /* 0x000fe4000001ff00 */
[----:B------:R-:W-:Y:S02]  /*0150*/  CS2R R20, SRZ ;  /* 0x0000000000147805 */ /* 0x000fe4000001ff00 */
[----:B0-----:R-:W-:-:S13]  /*0160*/  ISETP.GE.AND P0, PT, R0, 0x1, PT ;  /* 0x000000010000780c */ /* 0x001fda0003f06270 */
[----:B-1----:R-:W-:Y:S05]  /*0170*/  @!P0 BRA `(.L_x_0) ;  /* 0x0000000400f48947 */ /* 0x002fea0003800000 */
[C---:B------:R-:W-:Y:S01]  /*0180*/  ISETP.GE.U32.AND P0, PT, R0.reuse, 0x31, PT ;  /* 0x000000310000780c */ /* 0x040fe20003f06070 */
[----:B------:R-:W-:Y:S01]  /*0190*/  VIADD R2, R0, 0xffffffff ;  /* 0xffffffff00027836 */ /* 0x000fe20000000000 */
[----:B------:R-:W-:Y:S01]  /*01a0*/  UMOV UR4, URZ ;  /* 0x000000ff00047c82 */ /* 0x000fe20008000000 */
[-C--:B------:R-:W-:Y:S02]  /*01b0*/  IMAD R5, R33, R0.reuse, RZ ;  /* 0x0000000021057224 */ /* 0x080fe400078e02ff */
[----:B------:R-:W-:Y:S01]  /*01c0*/  IMAD R6, R31, R0, RZ ;  /* 0x000000001f067224 */ /* 0x000fe200078e02ff */
[----:B------:R-:W-:Y:S01]  /*01d0*/  LEA.HI R4, R2, 0x1, RZ, 0x1c ;  /* 0x0000000102047811 */ /* 0x000fe200078fe0ff */
[----:B------:R-:W-:-:S06]  /*01e0*/  IMAD.MOV.U32 R19, RZ, RZ, RZ ;  /* 0x000000ffff137224 */ /* 0x000fcc00078e00ff */
[----:B------:R-:W-:Y:S05]  /*01f0*/  @!P0 BRA `(.L_x_1) ;  /* 0x0000000400248947 */ /* 0x000fea0003800000 */
[----:B------:R-:W0:Y:S01]  /*0200*/  S2R R7, SR_LANEID ;  /* 0x0000000000077919 */ /* 0x000e220000000000 */
[----:B------:R-:W-:Y:S01]  /*0210*/  SHF.R.U32.HI R8, RZ, 0x1, R0 ;  /* 0x00000001ff087819 */ /* 0x000fe20000011600 */
[----:B------:R-:W-:Y:S01]  /*0220*/  IMAD.MOV.U32 R3, RZ, RZ, RZ ;  /* 0x000000ffff037224 */ /* 0x000fe200078e00ff */
[----:B------:R-:W-:Y:S02]  /*0230*/  LOP3.LUT R30, R4, 0x1ffffffc, RZ, 0xc0, !PT ;  /* 0x1ffffffc041e7812 */ /* 0x000fe400078ec0ff */
[----:B------:R-:W-:Y:S02]  /*0240*/  CS2R R18, SRZ ;  /* 0x0000000000127805 */ /* 0x000fe4000001ff00 */
[----:B------:R-:W-:Y:S02]  /*0250*/  CS2R R16, SRZ ;  /* 0x0000000000107805 */ /* 0x000fe4000001ff00 */
[----:B------:R-:W-:Y:S02]  /*0260*/  CS2R R22, SRZ ;  /* 0x0000000000167805 */ /* 0x000fe4000001ff00 */
[----:B------:R-:W-:Y:S01]  /*0270*/  CS2R R20, SRZ ;  /* 0x0000000000147805 */ /* 0x000fe2000001ff00 */
[----:B------:R-:W-:Y:S01]  /*0280*/  IMAD.MOV R30, RZ, RZ, -R30 ;  /* 0x000000ffff1e7224 */ /* 0x000fe200078e0a1e */
[----:B------:R-:W-:Y:S01]  /*0290*/  UMOV UR4, URZ ;  /* 0x000000ff00047c82 */ /* 0x000fe20008000000 */
[----:B0-----:R-:W-:-:S02]  /*02a0*/  LOP3.LUT R2, R7, 0x3, RZ, 0xc0, !PT ;  /* 0x0000000307027812 */ /* 0x001fc400078ec0ff */
[----:B------:R-:W-:-:S05]  /*02b0*/  SHF.R.U32.HI R7, RZ, 0x2, R7 ;  /* 0x00000002ff077819 */ /* 0x000fca0000011607 */
[----:B------:R-:W-:-:S05]  /*02c0*/  IMAD.WIDE.U32 R2, R7, R8, R2 ;  /* 0x0000000807027225 */ /* 0x000fca00078e0002 */
[C---:B------:R-:W-:Y:S01]  /*02d0*/  SHF.L.U64.HI R4, R2.reuse, 0x2, R3 ;  /* 0x0000000202047819 */ /* 0x040fe20000010203 */
[----:B------:R-:W-:Y:S01]  /*02e0*/  IMAD.MOV.U32 R3, RZ, RZ, R6 ;  /* 0x000000ffff037224 */ /* 0x000fe200078e0006 */
[----:B------:R-:W-:-:S07]  /*02f0*/  SHF.L.U32 R2, R2, 0x2, RZ ;  /* 0x0000000202027819 */ /* 0x000fce00000006ff */
.L_x_2:
[----:B------:R-:W0:Y:S08]  /*0300*/  LDC.64 R6, c[0x0][0x380] ;  /* 0x0000e000ff067b82 */ /* 0x000e300000000a00 */
[----:B------:R-:W1:Y:S01]  /*0310*/  LDC.64 R8, c[0x0][0x388] ;  /* 0x0000e200ff087b82 */ /* 0x000e620000000a00 */
[----:B0-----:R-:W-:-:S03]  /*0320*/  IMAD.WIDE.U32 R6, R5, 0x2, R6 ;  /* 0x0000000205067825 */ /* 0x001fc600078e0006 */
[----:B------:R-:W-:Y:S01]  /*0330*/  IADD3 R24, P0, PT, R6, R2, RZ ;  /* 0x0000000206187210 */ /* 0x000fe20007f1e0ff */
[----:B-1----:R-:W-:-:S04]  /*0340*/  IMAD.WIDE.U32 R8, R3, 0x2, R8 ;  /* 0x0000000203087825 */ /* 0x002fc800078e0008 */
[----:B------:R-:W-:Y:S01]  /*0350*/  IMAD.X R25, R7, 0x1, R4, P0 ;  /* 0x0000000107197824 */ /* 0x000fe200000e0604 */
[----:B------:R-:W-:Y:S01]  /*0360*/  IADD3 R38, P1, PT, R8, R2, RZ ;  /* 0x0000000208267210 */ /* 0x000fe20007f3e0ff */
[----:B------:R-:W-:-:S03]  /*0370*/  IMAD.WIDE.U32 R36, R0, 0x10, R24 ;  /* 0x0000001000247825 */ /* 0x000fc600078e0018 */
[----:B------:R-:W2:Y:S01]  /*0380*/  LD.E R8, desc[UR6][R24.64] ;  /* 0x0000000618087980 */ /* 0x000ea2000c101900 */
[----:B------:R-:W-:-:S03]  /*0390*/  IMAD.X R39, R9, 0x1, R4, P1 ;  /* 0x0000000109277824 */ /* 0x000fc600008e0604 */
[----:B------:R-:W2:Y:S01]  /*03a0*/  LD.E R10, desc[UR6][R24.64+0x10] ;  /* 0x00001006180a7980 */ /* 0x000ea2000c101900 */
[----:B------:R-:W-:-:S03]  /*03b0*/  IMAD.WIDE.U32 R34, R0, 0x10, R38 ;  /* 0x0000001000227825 */ /* 0x000fc600078e0026 */
[----:B------:R-:W2:Y:S04]  /*03c0*/  LD.E R6, desc[UR6][R38.64] ;  /* 0x0000000626067980 */ /* 0x000ea8000c101900 */
[----:B------:R-:W2:Y:S04]  /*03d0*/  LD.E R7, desc[UR6][R38.64+0x10] ;  /* 0x0000100626077980 */ /* 0x000ea8000c101900 */
[----:B------:R-:W2:Y:S04]  /*03e0*/  LD.E R9, desc[UR6][R36.64] ;  /* 0x0000000624097980 */ /* 0x000ea8000c101900 */
[----:B------:R-:W2:Y:S04]  /*03f0*/  LD.E R11, desc[UR6][R36.64+0x10] ;  /* 0x00001006240b7980 */ /* 0x000ea8000c101900 */
[----:B------:R-:W3:Y:S04]  /*0400*/  LD.E R12, desc[UR6][R34.64] ;  /* 0x00000006220c7980 */ /* 0x000ee8000c101900 */
[----:B------:R-:W3:Y:S04]  /*0410*/  LD.E R13, desc[UR6][R34.64+0x10] ;  /* 0x00001006220d7980 */ /* 0x000ee8000c101900 */
[----:B------:R-:W4:Y:S04]  /*0420*/  LD.E R28, desc[UR6][R38.64+0x40] ;  /* 0x00004006261c7980 */ /* 0x000f28000c101900 */
[----:B------:R-:W4:Y:S04]  /*0430*/  LD.E R29, desc[UR6][R38.64+0x50] ;  /* 0x00005006261d7980 */ /* 0x000f28000c101900 */
[----:B------:R-:W4:Y:S04]  /*0440*/  LD.E R14, desc[UR6][R24.64+0x50] ;  /* 0x00005006180e7980 */ /* 0x000f28000c101900 */
[----:B------:R-:W5:Y:S04]  /*0450*/  LD.E R26, desc[UR6][R34.64+0x40] ;  /* 0x00004006221a7980 */ /* 0x000f68000c101900 */
[----:B------:R-:W4:Y:S04]  /*0460*/  LD.E R15, desc[UR6][R36.64+0x50] ;  /* 0x00005006240f7980 */ /* 0x000f28000c101900 */
[----:B------:R-:W5:Y:S01]  /*0470*/  LD.E R27, desc[UR6][R34.64+0x50] ;  /* 0x00005006221b7980 */ /* 0x000f62000c101900 */
[C---:B--2---:R-:W-:Y:S03]  /*0480*/  HMMA.16816.F32.BF16 R20, R8.reuse, R6, R20 ;  /* 0x000000060814723c */ /* 0x044fe60000041814 */
[----:B------:R-:W2:Y:S04]  /*0490*/  LD.E R6, desc[UR6][R38.64+0x20] ;  /* 0x0000200626067980 */ /* 0x000ea8000c101900 */
[----:B------:R-:W2:Y:S01]  /*04a0*/  LD.E R7, desc[UR6][R38.64+0x30] ;  /* 0x0000300626077980 */ /* 0x000ea2000c101900 */
[----:B---3--:R-:W-:Y:S03]  /*04b0*/  HMMA.16816.F32.BF16 R16, R8, R12, R16 ;  /* 0x0000000c0810723c */ /* 0x008fe60000041810 */
[----:B------:R-:W3:Y:S04]  /*04c0*/  LD.E R8, desc[UR6][R24.64+0x20] ;  /* 0x0000200618087980 */ /* 0x000ee8000c101900 */
[----:B------:R-:W3:Y:S04]  /*04d0*/  LD.E R10, desc[UR6][R24.64+0x30] ;  /* 0x00003006180a7980 */ /* 0x000ee8000c101900 */
[----:B------:R-:W3:Y:S04]  /*04e0*/  LD.E R9, desc[UR6][R36.64+0x20] ;  /* 0x0000200624097980 */ /* 0x000ee8000c101900 */
[----:B------:R-:W3:Y:S04]  /*04f0*/  LD.E R11, desc[UR6][R36.64+0x30] ;  /* 0x00003006240b7980 */ /* 0x000ee8000c101900 */
[----:B------:R-:W3:Y:S04]  /*0500*/  LD.E R12, desc[UR6][R34.64+0x20] ;  /* 0x00002006220c7980 */ /* 0x000ee8000c101900 */
[----:B------:R-:W3:Y:S02]  /*0510*/  LD.E R13, desc[UR6][R34.64+0x30] ;  /* 0x00003006220d7980 */ /* 0x000ee4000c101900 */
[C---:B---3--:R-:W-:Y:S02]  /*0520*/  HMMA.16816.F32.BF16 R16, R8.reuse, R12, R16 ;  /* 0x0000000c0810723c */ /* 0x048fe40000041810 */
[----:B------:R-:W4:Y:S04]  /*0530*/  LD.E R12, desc[UR6][R24.64+0x40] ;  /* 0x00004006180c7980 */ /* 0x000f28000c101900 */
[----:B------:R-:W4:Y:S02]  /*0540*/  LD.E R13, desc[UR6][R36.64+0x40] ;  /* 0x00004006240d7980 */ /* 0x000f24000c101900 */
[----:B--2---:R-:W-:Y:S02]  /*0550*/  HMMA.16816.F32.BF16 R20, R8, R6, R20 ;  /* 0x000000060814723c */ /* 0x004fe40000041814 */
[----:B------:R-:W2:Y:S04]  /*0560*/  LD.E R8, desc[UR6][R24.64+0x60] ;  /* 0x0000600618087980 */ /* 0x000ea8000c101900 */
[----:B------:R-:W2:Y:S04]  /*0570*/  LD.E R10, desc[UR6][R24.64+0x70] ;  /* 0x00007006180a7980 */ /* 0x000ea8000c101900 */
[----:B------:R-:W2:Y:S04]  /*0580*/  LD.E R6, desc[UR6][R38.64+0x60] ;  /* 0x0000600626067980 */ /* 0x000ea8000c101900 */
[----:B------:R-:W2:Y:S04]  /*0590*/  LD.E R7, desc[UR6][R38.64+0x70] ;  /* 0x0000700626077980 */ /* 0x000ea8000c101900 */
[----:B------:R-:W2:Y:S04]  /*05a0*/  LD.E R9, desc[UR6][R36.64+0x60] ;  /* 0x0000600624097980 */ /* 0x000ea8000c101900 */
[----:B------:R-:W2:Y:S04]  /*05b0*/  LD.E R11, desc[UR6][R36.64+0x70] ;  /* 0x00007006240b7980 */ /* 0x000ea8000c101900 */
[----:B------:R-:W3:Y:S04]  /*05c0*/  LD.E R24, desc[UR6][R34.64+0x60] ;  /* 0x0000600622187980 */ /* 0x000ee8000c101900 */
[----:B------:R-:W3:Y:S01]  /*05d0*/  LD.E R25, desc[UR6][R34.64+0x70] ;  /* 0x0000700622197980 */ /* 0x000ee2000c101900 */
[----:B------:R-:W-:-:S04]  /*05e0*/  IADD3 R30, PT, PT, R30, 0x4, RZ ;  /* 0x000000041e1e7810 */ /* 0x000fc80007ffe0ff */
[----:B------:R-:W-:Y:S01]  /*05f0*/  ISETP.NE.AND P0, PT, R30, RZ, PT ;  /* 0x000000ff1e00720c */ /* 0x000fe20003f05270 */
[----:B------:R-:W-:Y:S01]  /*0600*/  UIADD3 UR4, UPT, UPT, UR4, 0x40, URZ ;  /* 0x0000004004047890 */ /* 0x000fe2000fffe0ff */
[----:B------:R-:W-:Y:S02]  /*0610*/  VIADD R5, R5, 0x40 ;  /* 0x0000004005057836 */ /* 0x000fe40000000000 */
[----:B------:R-:W-:Y:S01]  /*0620*/  VIADD R3, R3, 0x40 ;  /* 0x0000004003037836 */ /* 0x000fe20000000000 */
[C---:B----4-:R-:W-:Y:S08]  /*0630*/  HMMA.16816.F32.BF16 R20, R12.reuse, R28, R20 ;  /* 0x0000001c0c14723c */ /* 0x050ff00000041814 */
[----:B-----5:R-:W-:-:S12]  /*0640*/  HMMA.16816.F32.BF16 R16, R12, R26, R16 ;  /* 0x0000001a0c10723c */ /* 0x020fd80000041810 */
[C---:B--2---:R-:W-:Y:S08]  /*0650*/  HMMA.16816.F32.BF16 R20, R8.reuse, R6, R20 ;  /* 0x000000060814723c */ /* 0x044ff00000041814 */
[----:B---3--:R-:W-:Y:S01]  /*0660*/  HMMA.16816.F32.BF16 R16, R8, R24, R16 ;  /* 0x000000180810723c */ /* 0x008fe20000041810 */
[----:B------:R-:W-:-:S04]  /*0670*/  NOP ;  /* 0x0000000000007918 */ /* 0x000fc80000000000 */
[----:B------:R-:W-:-:S15]  /*0680*/  @P0 BRA `(.L_x_2) ;  /* 0xfffffffc001c0947 */ /* 0x000fde000383ffff */
.L_x_1:
[----:B------:R-:W-:-:S05]  /*0690*/  VIADD R2, R0, 0xffffffff ;  /* 0xffffffff00027836 */ /* 0x000fca0000000000 */
[----:B------:R-:W-:-:S04]  /*06a0*/  LEA.HI R2, R2, 0x1, RZ, 0x1c ;  /* 0x0000000102027811 */ /* 0x000fc800078fe0ff */
[----:B------:R-:W-:-:S04]  /*06b0*/  LOP3.LUT R24, R2, 0x3, RZ, 0xc0, !PT ;  /* 0x0000000302187812 */ /* 0x000fc800078ec0ff */
[----:B------:R-:W-:-:S13]  /*06c0*/  ISETP.NE.AND P0, PT, R24, RZ, PT ;  /* 0x000000ff1800720c */ /* 0x000fda0003f05270 */
[----:B------:R-:W-:Y:S05]  /*06d0*/  @!P0 BRA `(.L_x_0) ;  /* 0x00000000009c8947 */ /* 0x000fea0003800000 */
[----:B------:R-:W0:Y:S01]  /*06e0*/  S2R R3, SR_LANEID ;  /* 0x0000000000037919 */ /* 0x000e220000000000 */
[----:B------:R-:W-:Y:S01]  /*06f0*/  SHF.R.U32.HI R4, RZ, 0x1, R0 ;  /* 0x00000001ff047819 */ /* 0x000fe20000011600 */
[-C--:B------:R-:W-:Y:S02]  /*0700*/  IMAD R15, R31, R0.reuse, RZ ;  /* 0x000000001f0f7224 */ /* 0x080fe400078e02ff */
[----:B------:R-:W-:Y:S02]  /*0710*/  IMAD R14, R33, R0, RZ ;  /* 0x00000000210e7224 */ /* 0x000fe400078e02ff */
[----:B------:R-:W-:Y:S02]  /*0720*/  IMAD.MOV R24, RZ, RZ, -R24 ;  /* 0x000000ffff187224 */ /* 0x000fe400078e0a18 */
[----:B------:R-:W-:Y:S02]  /*0730*/  VIADD R15, R15, UR4 ;  /* 0x000000040f0f7c36 */ /* 0x000fe40008000000 */
[----:B------:R-:W-:Y:S01]  /*0740*/  VIADD R14, R14, UR4 ;  /* 0x000000040e0e7c36 */ /* 0x000fe20008000000 */
[----:B0-----:R-:W-:-:S02]  /*0750*/  LOP3.LUT R2, R3, 0x3, RZ, 0xc0, !PT ;  /* 0x0000000303027812 */ /* 0x001fc400078ec0ff */
[----:B------:R-:W-:Y:S01]  /*0760*/  SHF.R.U32.HI R5, RZ, 0x2, R3 ;  /* 0x00000002ff057819 */ /* 0x000fe20000011603 */
[----:B------:R-:W-:-:S04]  /*0770*/  IMAD.MOV.U32 R3, RZ, RZ, RZ ;  /* 0x000000ffff037224 */ /* 0x000fc800078e00ff */
[----:B------:R-:W-:-:S05]  /*0780*/  IMAD.WIDE.U32 R2, R5, R4, R2 ;  /* 0x0000000405027225 */ /* 0x000fca00078e0002 */
[C---:B------:R-:W-:Y:S02]  /*0790*/  SHF.L.U64.HI R12, R2.reuse, 0x2, R3 ;  /* 0x00000002020c7819 */ /* 0x040fe40000010203 */
[----:B------:R-:W-:-:S07]  /*07a0*/  SHF.L.U32 R13, R2, 0x2, RZ ;  /* 0x00000002020d7819 */ /* 0x000fce00000006ff */
.L_x_3:
        /* <DEDUP_REMOVED lines=8> */
[----:B------:R-:W-:Y:S01]  /*0830*/  IADD3.X R29, PT, PT, R5, R12, RZ, P1, !PT ;  /* 0x0000000c051d7210 */ /* 0x000fe20000ffe4ff */
[----:B------:R-:W2:Y:S02]  /*0840*/  LD.E R4, desc[UR6][R2.64] ;  /* 0x0000000602047980 */ /* 0x000ea4000c101900 */
[----:B------:R-:W-:Y:S02]  /*0850*/  IMAD.WIDE.U32 R26, R0, 0x10, R28 ;  /* 0x00000010001a7825 */ /* 0x000fe400078e001c */
[----:B------:R-:W2:Y:S04]  /*0860*/  LD.E R10, desc[UR6][R28.64] ;  /* 0x000000061c0a7980 */ /* 0x000ea8000c101900 */
[----:B------:R-:W2:Y:S04]  /*0870*/  LD.E R11, desc[UR6][R28.64+0x10] ;  /* 0x000010061c0b7980 */ /* 0x000ea8000c101900 */
[----:B------:R-:W2:Y:S04]  /*0880*/  LD.E R6, desc[UR6][R2.64+0x10] ;  /* 0x0000100602067980 */ /* 0x000ea8000c101900 */
[----:B------:R-:W2:Y:S04]  /*0890*/  LD.E R5, desc[UR6][R8.64] ;  /* 0x0000000608057980 */ /* 0x000ea8000c101900 */
[----:B------:R-:W2:Y:S04]  /*08a0*/  LD.E R7, desc[UR6][R8.64+0x10] ;  /* 0x0000100608077980 */ /* 0x000ea8000c101900 */
[----:B------:R-:W3:Y:S04]  /*08b0*/  LD.E R34, desc[UR6][R26.64] ;  /* 0x000000061a227980 */ /* 0x000ee8000c101900 */
[----:B------:R-:W3:Y:S01]  /*08c0*/  LD.E R35, desc[UR6][R26.64+0x10] ;  /* 0x000010061a237980 */ /* 0x000ee2000c101900 */
[----:B------:R-:W-:-:S05]  /*08d0*/  VIADD R24, R24, 0x1 ;  /* 0x0000000118187836 */ /* 0x000fca0000000000 */
[----:B------:R-:W-:Y:S01]  /*08e0*/  ISETP.NE.AND P0, PT, R24, RZ, PT ;  /* 0x000000ff1800720c */ /* 0x000fe20003f05270 */
[----:B------:R-:W-:Y:S02]  /*08f0*/  VIADD R14, R14, 0x10 ;  /* 0x000000100e0e7836 */ /* 0x000fe40000000000 */
[----:B------:R-:W-:Y:S01]  /*0900*/  VIADD R15, R15, 0x10 ;  /* 0x000000100f0f7836 */ /* 0x000fe20000000000 */
[C---:B--2---:R-:W-:Y:S08]  /*0910*/  HMMA.16816.F32.BF16 R20, R4.reuse, R10, R20 ;  /* 0x0000000a0414723c */ /* 0x044ff00000041814 */
[----:B---3--:R-:W-:Y:S01]  /*0920*/  HMMA.16816.F32.BF16 R16, R4, R34, R16 ;  /* 0x000000220410723c */ /* 0x008fe20000041810 */
[----:B------:R-:W-:-:S04]  /*0930*/  NOP ;  /* 0x0000000000007918 */ /* 0x000fc80000000000 */
[----:B------:R-:W-:-:S15]  /*0940*/  @P0 BRA `(.L_x_3) ;  /* 0xfffffffc00980947 */ /* 0x000fde000383ffff */
.L_x_0:
[----:B------:R-:W0:Y:S01]  /*0950*/  S2R R5, SR_LANEID ;  /* 0x0000000000057919 */ /* 0x000e220000000000 */
[----:B------:R-:W1:Y:S01]  /*0960*/  LDC R0, c[0x0][0x3a4] ;  /* 0x0000e900ff007b82 */ /* 0x000e620000000800 */
[----:B------:R-:W2:Y:S01]  /*0970*/  LDCU.64 UR4, c[0x0][0x390] ;  /* 0x00007200ff0477ac */ /* 0x000ea20008000a00 */
[----:B------:R-:W3:Y:S06]  /*0980*/  S2R R10, SR_TID.X ;  /* 0x00000000000a7919 */ /* 0x000eec0000002100 */
[----:B------:R-:W4:Y:S01]  /*0990*/  LDC.64 R2, c[0x0][0x390] ;  /* 0x0000e400ff027b82 */ /* 0x000f220000000a00 */
[----:B-1----:R-:W-:Y:S01]  /*09a0*/  IMAD R8, R33, R0, RZ ;  /* 0x0000000021087224 */ /* 0x002fe200078e02ff */
[----:B------:R-:W-:-:S04]  /*09b0*/  SHF.R.U32.HI R9, RZ, 0x1, R0 ;  /* 0x00000001ff097819 */ /* 0x000fc80000011600 */
[----:B------:R-:W-:Y:S02]  /*09c0*/  IADD3 R11, P0, PT, R8, R31, RZ ;  /* 0x0000001f080b7210 */ /* 0x000fe40007f1e0ff */
[----:B0-----:R-:W-:Y:S02]  /*09d0*/  LOP3.LUT R4, R5, 0x3, RZ, 0xc0, !PT ;  /* 0x0000000305047812 */ /* 0x001fe400078ec0ff */
[----:B------:R-:W-:Y:S01]  /*09e0*/  SHF.R.U32.HI R6, RZ, 0x2, R5 ;  /* 0x00000002ff067819 */ /* 0x000fe20000011605 */
[----:B------:R-:W-:Y:S01]  /*09f0*/  IMAD.X R8, RZ, RZ, RZ, P0 ;  /* 0x000000ffff087224 */ /* 0x000fe200000e06ff */
[----:B------:R-:W-:Y:S02]  /*0a00*/  MOV R5, RZ ;  /* 0x000000ff00057202 */ /* 0x000fe40000000f00 */
[----:B--2---:R-:W-:Y:S01]  /*0a10*/  LEA R7, P0, R11, UR4, 0x2 ;  /* 0x000000040b077c11 */ /* 0x004fe2000f8010ff */
[----:B------:R-:W-:Y:S01]  /*0a20*/  IMAD.WIDE.U32 R4, R6, R9, R4 ;  /* 0x0000000906047225 */ /* 0x000fe200078e0004 */
[----:B---3--:R-:W-:-:S02]  /*0a30*/  SHF.R.U32.HI R6, RZ, 0x1, R10 ;  /* 0x00000001ff067819 */ /* 0x008fc4000001160a */
[----:B------:R-:W-:Y:S02]  /*0a40*/  LEA.HI.X R11, R11, UR5, R8, 0x2, P0 ;  /* 0x000000050b0b7c11 */ /* 0x000fe400080f1408 */
[----:B------:R-:W-:Y:S02]  /*0a50*/  LOP3.LUT R10, R10, 0xf, RZ, 0xc0, !PT ;  /* 0x0000000f0a0a7812 */ /* 0x000fe400078ec0ff */
[----:B------:R-:W-:Y:S02]  /*0a60*/  LOP3.LUT R8, R6, 0x1f8, RZ, 0xc0, !PT ;  /* 0x000001f806087812 */ /* 0x000fe400078ec0ff */
[C---:B------:R-:W-:Y:S01]  /*0a70*/  LEA R6, P0, R4.reuse, R7, 0x3 ;  /* 0x0000000704067211 */ /* 0x040fe200078018ff */
[----:B------:R-:W-:Y:S02]  /*0a80*/  IMAD.IADD R10, R31, 0x1, R10 ;  /* 0x000000011f0a7824 */ /* 0x000fe400078e020a */
[----:B------:R-:W-:Y:S01]  /*0a90*/  IMAD.IADD R33, R33, 0x1, R8 ;  /* 0x0000000121217824 */ /* 0x000fe200078e0208 */
[----:B------:R-:W-:-:S02]  /*0aa0*/  LEA.HI.X R7, R4, R11, R5, 0x3, P0 ;  /* 0x0000000b04077211 */ /* 0x000fc400000f1c05 */
[----:B------:R-:W0:Y:S01]  /*0ab0*/  LDC.64 R4, c[0x0][0x398] ;  /* 0x0000e600ff047b82 */ /* 0x000e220000000a00 */
[-C--:B------:R-:W-:Y:S02]  /*0ac0*/  IMAD R33, R33, R0.reuse, R10 ;  /* 0x0000000021217224 */ /* 0x080fe400078e020a */
[----:B------:R-:W-:Y:S01]  /*0ad0*/  IMAD.WIDE.U32 R8, R9, 0x40, R6 ;  /* 0x0000004009087825 */ /* 0x000fe200078e0006 */
[----:B------:R-:W-:Y:S03]  /*0ae0*/  STG.E.64 desc[UR6][R6.64], R20 ;  /* 0x0000001406007986 */ /* 0x000fe6000c101b06 */
[C---:B----4-:R-:W-:Y:S01]  /*0af0*/  IMAD.WIDE.U32 R10, R33.reuse, 0x4, R2 ;  /* 0x00000004210a7825 */ /* 0x050fe200078e0002 */
[----:B------:R-:W-:Y:S04]  /*0b00*/  STG.E.64 desc[UR6][R8.64], R22 ;  /* 0x0000001608007986 */ /* 0x000fe8000c101b06 */
[----:B------:R1:W-:Y:S04]  /*0b10*/  STG.E.64 desc[UR6][R6.64+0x20], R16 ;  /* 0x0000201006007986 */ /* 0x0003e8000c101b06 */
[----:B------:R2:W-:Y:S04]  /*0b20*/  STG.E.64 desc[UR6][R8.64+0x20], R18 ;  /* 0x0000201208007986 */ /* 0x0005e8000c101b06 */
[----:B------:R-:W1:Y:S01]  /*0b30*/  LDG.E R10, desc[UR6][R10.64] ;  /* 0x000000060a0a7981 */ /* 0x000e62000c1e1900 */
[C---:B------:R-:W-:Y:S01]  /*0b40*/  IADD3 R25, PT, PT, R33.reuse, R0, RZ ;  /* 0x0000000021197210 */ /* 0x040fe20007ffe0ff */
[----:B0-----:R-:W-:-:S04]  /*0b50*/  IMAD.WIDE.U32 R12, R33, 0x2, R4 ;  /* 0x00000002210c7825 */ /* 0x001fc800078e0004 */
[----:B------:R-:W-:Y:S01]  /*0b60*/  IMAD.WIDE.U32 R14, R25, 0x4, R2 ;  /* 0x00000004190e7825 */ /* 0x000fe200078e0002 */
[----:B-1----:R-:W-:-:S04]  /*0b70*/  F2FP.BF16.F32.PACK_AB R7, RZ, R10 ;  /* 0x0000000aff07723e */ /* 0x002fc800000010ff */
[----:B--2---:R-:W-:-:S05]  /*0b80*/  PRMT R9, R7, 0x7610, R9 ;  /* 0x0000761007097816 */ /* 0x004fca0000000009 */
[----:B------:R0:W-:Y:S04]  /*0b90*/  STG.E.U16 desc[UR6][R12.64], R9 ;  /* 0x000000090c007986 */ /* 0x0001e8000c101506 */
[----:B------:R-:W2:Y:S01]  /*0ba0*/  LDG.E R14, desc[UR6][R14.64] ;  /* 0x000000060e0e7981 */ /* 0x000ea2000c1e1900 */
[C---:B------:R-:W-:Y:S02]  /*0bb0*/  IMAD.IADD R17, R25.reuse, 0x1, R0 ;  /* 0x0000000119117824 */ /* 0x040fe400078e0200 */
[----:B------:R-:W-:Y:S01]  /*0bc0*/  IMAD.WIDE.U32 R6, R25, 0x2, R4 ;  /* 0x0000000219067825 */ /* 0x000fe200078e0004 */
[----:B--2---:R-:W-:-:S04]  /*0bd0*/  F2FP.BF16.F32.PACK_AB R8, RZ, R14 ;  /* 0x0000000eff08723e */ /* 0x004fc800000010ff */
[----:B------:R-:W-:Y:S01]  /*0be0*/  PRMT R11, R8, 0x7610, R11 ;  /* 0x00007610080b7816 */ /* 0x000fe2000000000b */
[----:B0-----:R-:W-:-:S04]  /*0bf0*/  IMAD.WIDE.U32 R8, R17, 0x4, R2 ;  /* 0x0000000411087825 */ /* 0x001fc800078e0002 */
[----:B------:R0:W-:Y:S04]  /*0c00*/  STG.E.U16 desc[UR6][R6.64], R11 ;  /* 0x0000000b06007986 */ /* 0x0001e8000c101506 */
[----:B------:R-:W2:Y:S01]  /*0c10*/  LDG.E R8, desc[UR6][R8.64] ;  /* 0x0000000608087981 */ /* 0x000ea2000c1e1900 */
[----:B------:R-:W-:-:S04]  /*0c20*/  IMAD.IADD R19, R17, 0x1, R0 ;  /* 0x0000000111137824 */ /* 0x000fc800078e0200 */
[----:B------:R-:W-:-:S04]  /*0c30*/  IMAD.WIDE.U32 R12, R19, 0x4, R2 ;  /* 0x00000004130c7825 */ /* 0x000fc800078e0002 */
[----:B0-----:R-:W-:Y:S01]  /*0c40*/  IMAD.WIDE.U32 R10, R17, 0x2, R4 ;  /* 0x00000002110a7825 */ /* 0x001fe200078e0004 */
[----:B--2---:R-:W-:-:S04]  /*0c50*/  F2FP.BF16.F32.PACK_AB R7, RZ, R8 ;  /* 0x00000008ff07723e */ /* 0x004fc800000010ff */
[----:B------:R-:W-:-:S05]  /*0c60*/  PRMT R14, R7, 0x7610, R14 ;  /* 0x00007610070e7816 */ /* 0x000fca000000000e */
[----:B------:R0:W-:Y:S04]  /*0c70*/  STG.E.U16 desc[UR6][R10.64], R14 ;  /* 0x0000000e0a007986 */ /* 0x0001e8000c101506 */
[----:B------:R-:W2:Y:S01]  /*0c80*/  LDG.E R12, desc[UR6][R12.64] ;  /* 0x000000060c0c7981 */ /* 0x000ea2000c1e1900 */
[C---:B------:R-:W-:Y:S02]  /*0c90*/  IMAD.IADD R15, R19.reuse, 0x1, R0 ;  /* 0x00000001130f7824 */ /* 0x040fe400078e0200 */
[----:B------:R-:W-:Y:S01]  /*0ca0*/  IMAD.WIDE.U32 R6, R19, 0x2, R4 ;  /* 0x0000000213067825 */ /* 0x000fe200078e0004 */
[----:B--2---:R-:W-:-:S04]  /*0cb0*/  F2FP.BF16.F32.PACK_AB R9, RZ, R12 ;  /* 0x0000000cff09723e */ /* 0x004fc800000010ff */
[----:B0-----:R-:W-:Y:S01]  /*0cc0*/  PRMT R11, R9, 0x7610, R11 ;  /* 0x00007610090b7816 */ /* 0x001fe2000000000b */
[----:B------:R-:W-:-:S04]  /*0cd0*/  IMAD.WIDE.U32 R8, R15, 0x4, R2 ;  /* 0x000000040f087825 */ /* 0x000fc800078e0002 */
[----:B------:R0:W-:Y:S04]  /*0ce0*/  STG.E.U16 desc[UR6][R6.64], R11 ;  /* 0x0000000b06007986 */ /* 0x0001e8000c101506 */
[----:B------:R-:W2:Y:S01]  /*0cf0*/  LDG.E R8, desc[UR6][R8.64] ;  /* 0x0000000608087981 */ /* 0x000ea2000c1e1900 */
[----:B------:R-:W-:-:S05]  /*0d00*/  IADD3 R17, PT, PT, R15, R0, RZ ;  /* 0x000000000f117210 */ /* 0x000fca0007ffe0ff */
[----:B------:R-:W-:-:S04]  /*0d10*/  IMAD.WIDE.U32 R12, R17, 0x4, R2 ;  /* 0x00000004110c7825 */ /* 0x000fc800078e0002 */
[----:B0-----:R-:W-:Y:S01]  /*0d20*/  IMAD.WIDE.U32 R10, R15, 0x2, R4 ;  /* 0x000000020f0a7825 */ /* 0x001fe200078e0004 */
[----:B--2---:R-:W-:-:S05]  /*0d30*/  F2FP.BF16.F32.PACK_AB R7, RZ, R8 ;  /* 0x00000008ff07723e */ /* 0x004fca00000010ff */
[----:B------:R0:W-:Y:S04]  /*0d40*/  STG.E.U16 desc[UR6][R10.64], R7 ;  /* 0x000000070a007986 */ /* 0x0001e8000c101506 */
[----:B------:R-:W2:Y:S01]  /*0d50*/  LDG.E R12, desc[UR6][R12.64] ;  /* 0x000000060c0c7981 */ /* 0x000ea2000c1e1900 */
[C---:B------:R-:W-:Y:S02]  /*0d60*/  IMAD.IADD R15, R17.reuse, 0x1, R0 ;  /* 0x00000001110f7824 */ /* 0x040fe400078e0200 */
[----:B0-----:R-:W-:Y:S01]  /*0d70*/  IMAD.WIDE.U32 R6, R17, 0x2, R4 ;  /* 0x0000000211067825 */ /* 0x001fe200078e0004 */
[----:B--2---:R-:W-:-:S04]  /*0d80*/  F2FP.BF16.F32.PACK_AB R9, RZ, R12 ;  /* 0x0000000cff09723e */ /* 0x004fc800000010ff */
[----:B------:R-:W-:Y:S01]  /*0d90*/  PRMT R11, R9, 0x7610, R11 ;  /* 0x00007610090b7816 */ /* 0x000fe2000000000b */
[----:B------:R-:W-:-:S04]  /*0da0*/  IMAD.WIDE.U32 R8, R15, 0x4, R2 ;  /* 0x000000040f087825 */ /* 0x000fc800078e0002 */
[----:B------:R0:W-:Y:S04]  /*0db0*/  STG.E.U16 desc[UR6][R6.64], R11 ;  /* 0x0000000b06007986 */ /* 0x0001e8000c101506 */
[----:B------:R-:W2:Y:S01]  /*0dc0*/  LDG.E R8, desc[UR6][R8.64] ;  /* 0x0000000608087981 */ /* 0x000ea2000c1e1900 */
[----:B------:R-:W-:-:S04]  /*0dd0*/  IMAD.IADD R17, R15, 0x1, R0 ;  /* 0x000000010f117824 */ /* 0x000fc800078e0200 */
[----:B------:R-:W-:-:S04]  /*0de0*/  IMAD.WIDE.U32 R2, R17, 0x4, R2 ;  /* 0x0000000411027825 */ /* 0x000fc800078e0002 */
[----:B0-----:R-:W-:Y:S01]  /*0df0*/  IMAD.WIDE.U32 R10, R15, 0x2, R4 ;  /* 0x000000020f0a7825 */ /* 0x001fe200078e0004 */
[----:B--2---:R-:W-:-:S04]  /*0e00*/  F2FP.BF16.F32.PACK_AB R0, RZ, R8 ;  /* 0x00000008ff00723e */ /* 0x004fc800000010ff */
[----:B------:R-:W-:-:S05]  /*0e10*/  PRMT R7, R0, 0x7610, R7 ;  /* 0x0000761000077816 */ /* 0x000fca0000000007 */
[----:B------:R-:W-:Y:S04]  /*0e20*/  STG.E.U16 desc[UR6][R10.64], R7 ;  /* 0x000000070a007986 */ /* 0x000fe8000c101506 */
[----:B------:R-:W2:Y:S01]  /*0e30*/  LDG.E R2, desc[UR6][R2.64] ;  /* 0x0000000602027981 */ /* 0x000ea2000c1e1900 */
[----:B------:R-:W-:Y:S01]  /*0e40*/  IMAD.WIDE.U32 R4, R17, 0x2, R4 ;  /* 0x0000000211047825 */ /* 0x000fe200078e0004 */
[----:B--2---:R-:W-:-:S05]  /*0e50*/  F2FP.BF16.F32.PACK_AB R0, RZ, R2 ;  /* 0x00000002ff00723e */ /* 0x004fca00000010ff */
[----:B------:R-:W-:Y:S01]  /*0e60*/  STG.E.U16 desc[UR6][R4.64], R0 ;  /* 0x0000000004007986 */ /* 0x000fe2000c101506 */
[----:B------:R-:W-:Y:S05]  /*0e70*/  EXIT ;  /* 0x000000000000794d */ /* 0x000fea0003800000 */
.L_x_4:
[----:B------:R-:W-:-:S00]  /*0e80*/  BRA `(.L_x_4) ;  /* 0xfffffffc00fc7947 */ /* 0x000fc0000383ffff */
[----:B------:R-:W-:-:S00]  /*0e90*/  NOP ;  /* 0x0000000000007918 */ /* 0x000fc00000000000 */
        /* <DEDUP_REMOVED lines=14> */
.L_x_5:


//--------------------- .nv.shared.reserved.0     --------------------------
	.section	.nv.shared.reserved.0,"aw",@nobits
	.weak		__nv_reservedSMEM_offset_0_alias
	.size		__nv_reservedSMEM_offset_0_alias, 0, 64
	.other		__nv_reservedSMEM_offset_0_alias,@"STO_CUDA_RESERVED_SHARED STV_DEFAULT"
__nv_reservedSMEM_offset_0_alias:
	.zero		0
	.zero		64


//--------------------- .nv.constant0.matmul_bf16 --------------------------
	.section	.nv.constant0.matmul_bf16,"a",@progbits
	.sectionflags	@""
	.align	4
.nv.constant0.matmul_bf16:
	.zero		940


//--------------------- SYMBOLS --------------------------

	.type		.nv.reservedSmem.offset0,@object
	.size		.nv.reservedSmem.offset0,0x4
